	.headerflags	@"EF_CUDA_TEXMODE_UNIFIED EF_CUDA_64BIT_ADDRESS EF_CUDA_SM89 EF_CUDA_VIRTUAL_SM(EF_CUDA_SM89)"
	.elftype	@"ET_EXEC"


//--------------------- .nv.info                  --------------------------
	.section	.nv.info,"",@"SHT_CUDA_INFO"
	.align	4


	//----- nvinfo : EIATTR_REGCOUNT
	.align		4
        /*0000*/ 	.byte	0x04, 0x2f
        /*0002*/ 	.short	(.L_1 - .L_0)
	.align		4
.L_0:
        /*0004*/ 	.word	index@(_rope_embedding_0d1d2d3d4d5d6)
        /*0008*/ 	.word	0x00000019


	//----- nvinfo : EIATTR_MAX_STACK_SIZE
	.align		4
.L_1:
        /*000c*/ 	.byte	0x04, 0x23
        /*000e*/ 	.short	(.L_3 - .L_2)
	.align		4
.L_2:
        /*0010*/ 	.word	index@(_rope_embedding_0d1d2d3d4d5d6)
        /*0014*/ 	.word	0x00000000


	//----- nvinfo : EIATTR_MIN_STACK_SIZE
	.align		4
.L_3:
        /*0018*/ 	.byte	0x04, 0x12
        /*001a*/ 	.short	(.L_5 - .L_4)
	.align		4
.L_4:
        /*001c*/ 	.word	index@(_rope_embedding_0d1d2d3d4d5d6)
        /*0020*/ 	.word	0x00000000


	//----- nvinfo : EIATTR_FRAME_SIZE
	.align		4
.L_5:
        /*0024*/ 	.byte	0x04, 0x11
        /*0026*/ 	.short	(.L_7 - .L_6)
	.align		4
.L_6:
        /*0028*/ 	.word	index@(_rope_embedding_0d1d2d3d4d5d6)
        /*002c*/ 	.word	0x00000000
.L_7:


//--------------------- .nv.info._rope_embedding_0d1d2d3d4d5d6 --------------------------
	.section	.nv.info._rope_embedding_0d1d2d3d4d5d6,"",@"SHT_CUDA_INFO"
	.align	4


	//----- nvinfo : EIATTR_CUDA_API_VERSION
	.align		4
        /*0000*/ 	.byte	0x04, 0x37
        /*0002*/ 	.short	(.L_9 - .L_8)
.L_8:
        /*0004*/ 	.word	0x00000079


	//----- nvinfo : EIATTR_PARAM_CBANK
	.align		4
.L_9:
        /*0008*/ 	.byte	0x04, 0x0a
        /*000a*/ 	.short	(.L_11 - .L_10)
	.align		4
.L_10:
        /*000c*/ 	.word	index@(.nv.constant0._rope_embedding_0d1d2d3d4d5d6)
        /*0010*/ 	.short	0x0160
        /*0012*/ 	.short	0x0030


	//----- nvinfo : EIATTR_CBANK_PARAM_SIZE
	.align		4
.L_11:
        /*0014*/ 	.byte	0x03, 0x19
        /*0016*/ 	.short	0x0030


	//----- nvinfo : EIATTR_KPARAM_INFO
	.align		4
        /*0018*/ 	.byte	0x04, 0x17
        /*001a*/ 	.short	(.L_13 - .L_12)
.L_12:
        /*001c*/ 	.word	0x00000000
        /*0020*/ 	.short	0x0006
        /*0022*/ 	.short	0x002c
        /*0024*/ 	.byte	0x00, 0xf0, 0x11, 0x00


	//----- nvinfo : EIATTR_KPARAM_INFO
	.align		4
.L_13:
        /*0028*/ 	.byte	0x04, 0x17
        /*002a*/ 	.short	(.L_15 - .L_14)
.L_14:
        /*002c*/ 	.word	0x00000000
        /*0030*/ 	.short	0x0005
        /*0032*/ 	.short	0x0028
        /*0034*/ 	.byte	0x00, 0xf0, 0x11, 0x00


	//----- nvinfo : EIATTR_KPARAM_INFO
	.align		4
.L_15:
        /*0038*/ 	.byte	0x04, 0x17
        /*003a*/ 	.short	(.L_17 - .L_16)
.L_16:
        /*003c*/ 	.word	0x00000000
        /*0040*/ 	.short	0x0004
        /*0042*/ 	.short	0x0020
        /*0044*/ 	.byte	0x00, 0xf0, 0x21, 0x00


	//----- nvinfo : EIATTR_KPARAM_INFO
	.align		4
.L_17:
        /*0048*/ 	.byte	0x04, 0x17
        /*004a*/ 	.short	(.L_19 - .L_18)
.L_18:
        /*004c*/ 	.word	0x00000000
        /*0050*/ 	.short	0x0003
        /*0052*/ 	.short	0x0018
        /*0054*/ 	.byte	0x00, 0xf0, 0x11, 0x00


	//----- nvinfo : EIATTR_KPARAM_INFO
	.align		4
.L_19:
        /*0058*/ 	.byte	0x04, 0x17
        /*005a*/ 	.short	(.L_21 - .L_20)
.L_20:
        /*005c*/ 	.word	0x00000000
        /*0060*/ 	.short	0x0002
        /*0062*/ 	.short	0x0010
        /*0064*/ 	.byte	0x00, 0xf0, 0x21, 0x00


	//----- nvinfo : EIATTR_KPARAM_INFO
	.align		4
.L_21:
        /*0068*/ 	.byte	0x04, 0x17
        /*006a*/ 	.short	(.L_23 - .L_22)
.L_22:
        /*006c*/ 	.word	0x00000000
        /*0070*/ 	.short	0x0001
        /*0072*/ 	.short	0x0008
        /*0074*/ 	.byte	0x00, 0xf0, 0x11, 0x00


	//----- nvinfo : EIATTR_KPARAM_INFO
	.align		4
.L_23:
        /*0078*/ 	.byte	0x04, 0x17
        /*007a*/ 	.short	(.L_25 - .L_24)
.L_24:
        /*007c*/ 	.word	0x00000000
        /*0080*/ 	.short	0x0000
        /*0082*/ 	.short	0x0000
        /*0084*/ 	.byte	0x00, 0xf0, 0x21, 0x00


	//----- nvinfo : EIATTR_MAXREG_COUNT
	.align		4
.L_25:
        /*0088*/ 	.byte	0x03, 0x1b
        /*008a*/ 	.short	0x00ff


	//----- nvinfo : EIATTR_EXIT_INSTR_OFFSETS
	.align		4
        /*008c*/ 	.byte	0x04, 0x1c
        /*008e*/ 	.short	(.L_27 - .L_26)


	//   ....[0]....
.L_26:
        /*0090*/ 	.word	0x00000180


	//   ....[1]....
        /*0094*/ 	.word	0x00000a10


	//   ....[2]....
        /*0098*/ 	.word	0x00000b00


	//   ....[3]....
        /*009c*/ 	.word	0x00000b20


	//----- nvinfo : EIATTR_MAX_THREADS
	.align		4
.L_27:
        /*00a0*/ 	.byte	0x04, 0x05
        /*00a2*/ 	.short	(.L_29 - .L_28)
.L_28:
        /*00a4*/ 	.word	0x00000080
        /*00a8*/ 	.word	0x00000001
        /*00ac*/ 	.word	0x00000001
.L_29:


//--------------------- .nv.constant0._rope_embedding_0d1d2d3d4d5d6 --------------------------
	.section	.nv.constant0._rope_embedding_0d1d2d3d4d5d6,"a",@progbits
	.align	4
.nv.constant0._rope_embedding_0d1d2d3d4d5d6:
	.zero		400


//--------------------- .text._rope_embedding_0d1d2d3d4d5d6 --------------------------
	.section	.text._rope_embedding_0d1d2d3d4d5d6,"ax",@progbits
	.sectioninfo	@"SHI_REGISTERS=25"
	.align	128
        .global         _rope_embedding_0d1d2d3d4d5d6
        .type           _rope_embedding_0d1d2d3d4d5d6,@function
        .size           _rope_embedding_0d1d2d3d4d5d6,(.L_x_4 - _rope_embedding_0d1d2d3d4d5d6)
        .other          _rope_embedding_0d1d2d3d4d5d6,@"STO_CUDA_ENTRY STV_DEFAULT"
_rope_embedding_0d1d2d3d4d5d6:
.text._rope_embedding_0d1d2d3d4d5d6:
[----:B------:R-:W-:-:S02]  /*0000*/  IMAD.MOV.U32 R1, RZ, RZ, c[0x0][0x28] ;  /* 0x00000a00ff017624 */ /* 0x000fc400078e00ff */
[----:B------:R-:W-:Y:S01]  /*0010*/  IABS R5, c[0x0][0x18c] ;  /* 0x0000630000057a13 */ /* 0x000fe20000000000 */
[----:B------:R-:W0:Y:S03]  /*0020*/  S2R R13, SR_CTAID.X ;  /* 0x00000000000d7919 */ /* 0x000e260000002500 */
[----:B------:R-:W1:Y:S01]  /*0030*/  I2F.RP R0, R5 ;  /* 0x0000000500007306 */ /* 0x000e620000209400 */
[----:B------:R-:W2:Y:S07]  /*0040*/  S2R R6, SR_CTAID.Y ;  /* 0x0000000000067919 */ /* 0x000eae0000002600 */
[----:B-1----:R-:W1:Y:S01]  /*0050*/  MUFU.RCP R0, R0 ;  /* 0x0000000000007308 */ /* 0x002e620000001000 */
[----:B0-----:R-:W-:Y:S01]  /*0060*/  ISETP.GE.AND P2, PT, R13, RZ, PT ;  /* 0x000000ff0d00720c */ /* 0x001fe20003f46270 */
[----:B--2---:R-:W-:Y:S01]  /*0070*/  IMAD.SHL.U32 R11, R6, 0x4, RZ ;  /* 0x00000004060b7824 */ /* 0x004fe200078e00ff */
[----:B-1----:R-:W-:-:S02]  /*0080*/  IADD3 R2, R0, 0xffffffe, RZ ;  /* 0x0ffffffe00027810 */ /* 0x002fc40007ffe0ff */
[----:B------:R-:W-:-:S03]  /*0090*/  IABS R0, R13 ;  /* 0x0000000d00007213 */ /* 0x000fc60000000000 */
[----:B------:R0:W1:Y:S02]  /*00a0*/  F2I.FTZ.U32.TRUNC.NTZ R3, R2 ;  /* 0x0000000200037305 */ /* 0x000064000021f000 */
[----:B0-----:R-:W-:Y:S02]  /*00b0*/  IMAD.MOV.U32 R2, RZ, RZ, RZ ;  /* 0x000000ffff027224 */ /* 0x001fe400078e00ff */
[----:B-1----:R-:W-:-:S04]  /*00c0*/  IMAD.MOV R4, RZ, RZ, -R3 ;  /* 0x000000ffff047224 */ /* 0x002fc800078e0a03 */
[----:B------:R-:W-:-:S04]  /*00d0*/  IMAD R7, R4, R5, RZ ;  /* 0x0000000504077224 */ /* 0x000fc800078e02ff */
[----:B------:R-:W-:-:S06]  /*00e0*/  IMAD.HI.U32 R3, R3, R7, R2 ;  /* 0x0000000703037227 */ /* 0x000fcc00078e0002 */
[----:B------:R-:W-:-:S04]  /*00f0*/  IMAD.HI.U32 R3, R3, R0, RZ ;  /* 0x0000000003037227 */ /* 0x000fc800078e00ff */
[----:B------:R-:W-:-:S04]  /*0100*/  IMAD.MOV R3, RZ, RZ, -R3 ;  /* 0x000000ffff037224 */ /* 0x000fc800078e0a03 */
[----:B------:R-:W-:Y:S01]  /*0110*/  IMAD R2, R5, R3, R0 ;  /* 0x0000000305027224 */ /* 0x000fe200078e0200 */
[----:B------:R-:W-:-:S04]  /*0120*/  IADD3 R0, R11, 0x4, RZ ;  /* 0x000000040b007810 */ /* 0x000fc80007ffe0ff */
[----:B------:R-:W-:Y:S02]  /*0130*/  IMNMX R0, R0, 0x20, PT ;  /* 0x0000002000007817 */ /* 0x000fe40003800200 */
[----:B------:R-:W-:Y:S02]  /*0140*/  ISETP.GT.U32.AND P0, PT, R5, R2, PT ;  /* 0x000000020500720c */ /* 0x000fe40003f04070 */
[----:B------:R-:W-:-:S11]  /*0150*/  ISETP.GE.AND P3, PT, R11, R0, PT ;  /* 0x000000000b00720c */ /* 0x000fd60003f66270 */
[----:B------:R-:W-:-:S05]  /*0160*/  @!P0 IMAD.IADD R2, R2, 0x1, -R5 ;  /* 0x0000000102028824 */ /* 0x000fca00078e0a05 */
[----:B------:R-:W-:Y:S01]  /*0170*/  ISETP.GT.U32.AND P1, PT, R5, R2, PT ;  /* 0x000000020500720c */ /* 0x000fe20003f24070 */
[----:B------:R-:W-:-:S12]  /*0180*/  @P3 EXIT ;  /* 0x000000000000394d */ /* 0x000fd80003800000 */
[----:B------:R-:W0:Y:S01]  /*0190*/  S2R R12, SR_TID.X ;  /* 0x00000000000c7919 */ /* 0x000e220000002100 */
[----:B------:R-:W-:Y:S01]  /*01a0*/  ISETP.NE.AND P0, PT, RZ, c[0x0][0x18c], PT ;  /* 0x00006300ff007a0c */ /* 0x000fe20003f05270 */
[----:B------:R-:W-:Y:S01]  /*01b0*/  @!P1 IMAD.IADD R2, R2, 0x1, -R5 ;  /* 0x0000000102029824 */ /* 0x000fe200078e0a05 */
[----:B------:R-:W-:-:S03]  /*01c0*/  ULDC.64 UR4, c[0x0][0x118] ;  /* 0x0000460000047ab9 */ /* 0x000fc60000000a00 */
[----:B------:R-:W-:Y:S02]  /*01d0*/  IMAD.MOV.U32 R3, RZ, RZ, R2 ;  /* 0x000000ffff037224 */ /* 0x000fe400078e0002 */
[----:B------:R-:W-:Y:S02]  /*01e0*/  IMAD.MOV.U32 R2, RZ, RZ, 0x2 ;  /* 0x00000002ff027424 */ /* 0x000fe400078e00ff */
[----:B------:R-:W-:-:S04]  /*01f0*/  @!P2 IMAD.MOV R3, RZ, RZ, -R3 ;  /* 0x000000ffff03a224 */ /* 0x000fc800078e0a03 */
[----:B------:R-:W-:-:S05]  /*0200*/  @!P0 LOP3.LUT R3, RZ, c[0x0][0x18c], RZ, 0x33, !PT ;  /* 0x00006300ff038a12 */ /* 0x000fca00078e33ff */
[----:B------:R-:W-:-:S04]  /*0210*/  IMAD R5, R3, c[0x0][0x188], RZ ;  /* 0x0000620003057a24 */ /* 0x000fc800078e02ff */
[----:B------:R-:W-:Y:S01]  /*0220*/  IMAD.WIDE R4, R5, R2, c[0x0][0x180] ;  /* 0x0000600005047625 */ /* 0x000fe200078e0202 */
[----:B0-----:R-:W-:-:S05]  /*0230*/  LOP3.LUT R7, R12, 0x3f, RZ, 0xc0, !PT ;  /* 0x0000003f0c077812 */ /* 0x001fca00078ec0ff */
[----:B------:R-:W-:-:S04]  /*0240*/  IMAD.WIDE.U32 R8, R7, 0x2, R4 ;  /* 0x0000000207087825 */ /* 0x000fc800078e0004 */
[----:B------:R-:W-:Y:S02]  /*0250*/  IMAD R5, R3, c[0x0][0x178], RZ ;  /* 0x00005e0003057a24 */ /* 0x000fe400078e02ff */
[----:B------:R-:W-:Y:S01]  /*0260*/  IMAD.MOV.U32 R3, RZ, RZ, R11 ;  /* 0x000000ffff037224 */ /* 0x000fe200078e000b */
[----:B------:R-:W2:Y:S01]  /*0270*/  LDG.E.U16 R8, [R8.64] ;  /* 0x0000000408087981 */ /* 0x000ea2000c1e1500 */
[----:B------:R-:W-:-:S04]  /*0280*/  IMAD.WIDE R4, R5, R2, c[0x0][0x170] ;  /* 0x00005c0005047625 */ /* 0x000fc800078e0202 */
[----:B------:R-:W-:Y:S02]  /*0290*/  IMAD.IADD R10, R0, 0x1, -R3 ;  /* 0x00000001000a7824 */ /* 0x000fe400078e0a03 */
[----:B------:R-:W-:-:S03]  /*02a0*/  IMAD.SHL.U32 R6, R6, 0x200, RZ ;  /* 0x0000020006067824 */ /* 0x000fc600078e00ff */
[----:B------:R-:W-:Y:S01]  /*02b0*/  ISETP.GT.AND P1, PT, R10, 0x3, PT ;  /* 0x000000030a00780c */ /* 0x000fe20003f24270 */
[----:B------:R-:W-:-:S04]  /*02c0*/  IMAD.WIDE.U32 R10, R7, 0x2, R4 ;  /* 0x00000002070a7825 */ /* 0x000fc800078e0004 */
[----:B------:R-:W-:Y:S01]  /*02d0*/  IMAD R6, R13, c[0x0][0x168], R6 ;  /* 0x00005a000d067a24 */ /* 0x000fe200078e0206 */
[----:B------:R0:W5:Y:S01]  /*02e0*/  LDG.E.U16 R5, [R10.64] ;  /* 0x000000040a057981 */ /* 0x000162000c1e1500 */
[----:B------:R-:W-:Y:S02]  /*02f0*/  PLOP3.LUT P0, PT, PT, PT, PT, 0x80, 0x0 ;  /* 0x000000000000781c */ /* 0x000fe40003f0f070 */
[----:B------:R-:W-:Y:S01]  /*0300*/  IMAD.IADD R7, R7, 0x1, R6 ;  /* 0x0000000107077824 */ /* 0x000fe200078e0206 */
[----:B------:R-:W-:Y:S01]  /*0310*/  LOP3.LUT R4, R12, 0x40, RZ, 0xc0, !PT ;  /* 0x000000400c047812 */ /* 0x000fe200078ec0ff */
[----:B--2---:R-:W-:Y:S02]  /*0320*/  HFMA2.BF16_V2 R6, R8.H0_H0, -1, -1, RZ.H0_H0 ;  /* 0xbf80bf8008067831 */ /* 0x004fe400002408ff */
[----:B------:R-:W-:Y:S05]  /*0330*/  @!P1 BRA `(.L_x_0) ;  /* 0x0000045000009947 */ /* 0x000fea0003800000 */
[----:B0-----:R-:W-:Y:S02]  /*0340*/  ISETP.NE.AND P1, PT, R4, RZ, PT ;  /* 0x000000ff0400720c */ /* 0x001fe40003f25270 */
[----:B------:R-:W-:-:S02]  /*0350*/  PLOP3.LUT P0, PT, PT, PT, PT, 0x8, 0x0 ;  /* 0x000000000000781c */ /* 0x000fc40003f0e170 */
[----:B------:R-:W-:-:S02]  /*0360*/  IADD3 R14, R0, -0x3, RZ ;  /* 0xfffffffd000e7810 */ /* 0x000fc40007ffe0ff */
.L_x_1:
[C---:B------:R-:W-:Y:S01]  /*0370*/  IADD3 R17, R7.reuse, 0x40, RZ ;  /* 0x0000004007117810 */ /* 0x040fe20007ffe0ff */
[----:B0-----:R-:W-:-:S04]  /*0380*/  IMAD.WIDE R8, R7, R2, c[0x0][0x160] ;  /* 0x0000580007087625 */ /* 0x001fc800078e0202 */
[----:B------:R-:W-:Y:S01]  /*0390*/  IMAD.WIDE R16, R17, R2, c[0x0][0x160] ;  /* 0x0000580011107625 */ /* 0x000fe200078e0202 */
[----:B------:R-:W2:Y:S04]  /*03a0*/  LDG.E.U16 R11, [R8.64] ;  /* 0x00000004080b7981 */ /* 0x000ea8000c1e1500 */
[----:B------:R-:W3:Y:S01]  /*03b0*/  LDG.E.U16 R18, [R16.64] ;  /* 0x0000000410127981 */ /* 0x000ee2000c1e1500 */
[----:B-----5:R-:W-:Y:S02]  /*03c0*/  PRMT R15, R5, 0x5410, R6 ;  /* 0x00005410050f7816 */ /* 0x020fe40000000006 */
[----:B------:R-:W-:Y:S01]  /*03d0*/  IADD3 R13, R7, 0xc0, RZ ;  /* 0x000000c0070d7810 */ /* 0x000fe20007ffe0ff */
[----:B--2---:R-:W-:Y:S01]  /*03e0*/  HFMA2.BF16_V2 R12, R11.H0_H0, R6.H0_H0, -RZ.H0_H0 ;  /* 0x200000060b0c7231 */ /* 0x004fe200003408ff */
[----:B---3--:R-:W-:Y:S01]  /*03f0*/  PRMT R10, R11, 0x5410, R18 ;  /* 0x000054100b0a7816 */ /* 0x008fe20000000012 */
[----:B------:R-:W-:-:S04]  /*0400*/  HFMA2.BF16_V2 R11, R18.H0_H0, R5.H0_H0, -RZ.H0_H0 ;  /* 0x20000005120b7231 */ /* 0x000fc800003408ff */
[----:B------:R-:W-:Y:S02]  /*0410*/  HFMA2.BF16_V2 R10, R10, R15, -RZ.H0_H0 ;  /* 0x0000000f0a0a7231 */ /* 0x000fe400003400ff */
[----:B------:R-:W-:Y:S01]  /*0420*/  HFMA2.BF16_V2 R12, R11.H0_H0, 1, 1, R12.H0_H0 ;  /* 0x3f803f800b0c7831 */ /* 0x000fe2000024080c */
[----:B------:R-:W-:Y:S01]  /*0430*/  IADD3 R11, R7, 0x80, RZ ;  /* 0x00000080070b7810 */ /* 0x000fe20007ffe0ff */
[----:B------:R-:W-:-:S03]  /*0440*/  HFMA2.BF16_V2 R10, R10.H1_H1, -1, -1, R10.H0_H0 ;  /* 0xbf80bf800a0a7831 */ /* 0x000fc60000240c0a */
[----:B------:R-:W-:Y:S01]  /*0450*/  PRMT R22, R12, 0x7610, R22 ;  /* 0x000076100c167816 */ /* 0x000fe20000000016 */
[----:B------:R-:W-:Y:S01]  /*0460*/  IMAD.WIDE R12, R13, R2, c[0x0][0x160] ;  /* 0x000058000d0c7625 */ /* 0x000fe200078e0202 */
[----:B------:R-:W-:-:S03]  /*0470*/  PRMT R21, R10, 0x7610, R21 ;  /* 0x000076100a157816 */ /* 0x000fc60000000015 */
[----:B------:R-:W-:Y:S02]  /*0480*/  IMAD.WIDE R10, R11, R2, c[0x0][0x160] ;  /* 0x000058000b0a7625 */ /* 0x000fe400078e0202 */
[----:B------:R0:W-:Y:S04]  /*0490*/  @!P1 STG.E.U16 [R8.64], R21 ;  /* 0x0000001508009986 */ /* 0x0001e8000c101504 */
[----:B------:R1:W-:Y:S04]  /*04a0*/  @!P1 STG.E.U16 [R16.64], R22 ;  /* 0x0000001610009986 */ /* 0x0003e8000c101504 */
[----:B------:R-:W2:Y:S04]  /*04b0*/  LDG.E.U16 R19, [R10.64] ;  /* 0x000000040a137981 */ /* 0x000ea8000c1e1500 */
[----:B------:R-:W0:Y:S01]  /*04c0*/  LDG.E.U16 R20, [R12.64] ;  /* 0x000000040c147981 */ /* 0x000e22000c1e1500 */
[----:B--2---:R-:W-:Y:S01]  /*04d0*/  HFMA2.BF16_V2 R18, R19.H0_H0, R6.H0_H0, -RZ.H0_H0 ;  /* 0x2000000613127231 */ /* 0x004fe200003408ff */
[----:B0-----:R-:W-:Y:S01]  /*04e0*/  PRMT R8, R19, 0x5410, R20 ;  /* 0x0000541013087816 */ /* 0x001fe20000000014 */
[----:B-1----:R-:W-:-:S04]  /*04f0*/  HFMA2.BF16_V2 R17, R20.H0_H0, R5.H0_H0, -RZ.H0_H0 ;  /* 0x2000000514117231 */ /* 0x002fc800003408ff */
[----:B------:R-:W-:Y:S02]  /*0500*/  HFMA2.BF16_V2 R9, R8, R15, -RZ.H0_H0 ;  /* 0x0000000f08097231 */ /* 0x000fe400003400ff */
[----:B------:R-:W-:Y:S01]  /*0510*/  HFMA2.BF16_V2 R18, R17.H0_H0, 1, 1, R18.H0_H0 ;  /* 0x3f803f8011127831 */ /* 0x000fe20000240812 */
[C---:B------:R-:W-:Y:S01]  /*0520*/  IADD3 R17, R7.reuse, 0x140, RZ ;  /* 0x0000014007117810 */ /* 0x040fe20007ffe0ff */
[----:B------:R-:W-:Y:S01]  /*0530*/  HFMA2.BF16_V2 R19, R9.H1_H1, -1, -1, R9.H0_H0 ;  /* 0xbf80bf8009137831 */ /* 0x000fe20000240c09 */
[----:B------:R-:W-:Y:S02]  /*0540*/  IADD3 R9, R7, 0x100, RZ ;  /* 0x0000010007097810 */ /* 0x000fe40007ffe0ff */
[----:B------:R-:W-:Y:S01]  /*0550*/  PRMT R22, R18, 0x7610, R22 ;  /* 0x0000761012167816 */ /* 0x000fe20000000016 */
[----:B------:R-:W-:Y:S01]  /*0560*/  IMAD.WIDE R16, R17, R2, c[0x0][0x160] ;  /* 0x0000580011107625 */ /* 0x000fe200078e0202 */
[----:B------:R-:W-:-:S03]  /*0570*/  PRMT R21, R19, 0x7610, R21 ;  /* 0x0000761013157816 */ /* 0x000fc60000000015 */
[----:B------:R-:W-:Y:S02]  /*0580*/  IMAD.WIDE R8, R9, R2, c[0x0][0x160] ;  /* 0x0000580009087625 */ /* 0x000fe400078e0202 */
[----:B------:R0:W-:Y:S04]  /*0590*/  @!P1 STG.E.U16 [R10.64], R21 ;  /* 0x000000150a009986 */ /* 0x0001e8000c101504 */
[----:B------:R1:W-:Y:S04]  /*05a0*/  @!P1 STG.E.U16 [R12.64], R22 ;  /* 0x000000160c009986 */ /* 0x0003e8000c101504 */
[----:B------:R-:W2:Y:S04]  /*05b0*/  LDG.E.U16 R19, [R8.64] ;  /* 0x0000000408137981 */ /* 0x000ea8000c1e1500 */
[----:B------:R-:W3:Y:S01]  /*05c0*/  LDG.E.U16 R20, [R16.64] ;  /* 0x0000000410147981 */ /* 0x000ee2000c1e1500 */
[----:B0-----:R-:W-:Y:S01]  /*05d0*/  IADD3 R21, R7, 0x1c0, RZ ;  /* 0x000001c007157810 */ /* 0x001fe20007ffe0ff */
[----:B--2---:R-:W-:Y:S01]  /*05e0*/  HFMA2.BF16_V2 R18, R19.H0_H0, R6.H0_H0, -RZ.H0_H0 ;  /* 0x2000000613127231 */ /* 0x004fe200003408ff */
[----:B---3--:R-:W-:Y:S01]  /*05f0*/  PRMT R10, R19, 0x5410, R20 ;  /* 0x00005410130a7816 */ /* 0x008fe20000000014 */
[----:B-1----:R-:W-:Y:S01]  /*0600*/  HFMA2.BF16_V2 R13, R20.H0_H0, R5.H0_H0, -RZ.H0_H0 ;  /* 0x20000005140d7231 */ /* 0x002fe200003408ff */
[----:B------:R-:W-:-:S03]  /*0610*/  IADD3 R19, R7, 0x180, RZ ;  /* 0x0000018007137810 */ /* 0x000fc60007ffe0ff */
[----:B------:R-:W-:Y:S02]  /*0620*/  HFMA2.BF16_V2 R11, R10, R15, -RZ.H0_H0 ;  /* 0x0000000f0a0b7231 */ /* 0x000fe400003400ff */
[----:B------:R-:W-:Y:S02]  /*0630*/  HFMA2.BF16_V2 R13, R13.H0_H0, 1, 1, R18.H0_H0 ;  /* 0x3f803f800d0d7831 */ /* 0x000fe40000240812 */
[----:B------:R-:W-:-:S03]  /*0640*/  HFMA2.BF16_V2 R11, R11.H1_H1, -1, -1, R11.H0_H0 ;  /* 0xbf80bf800b0b7831 */ /* 0x000fc60000240c0b */
[----:B------:R-:W-:Y:S01]  /*0650*/  PRMT R22, R13, 0x7610, R22 ;  /* 0x000076100d167816 */ /* 0x000fe20000000016 */
[----:B------:R-:W-:Y:S01]  /*0660*/  IMAD.WIDE R12, R21, R2, c[0x0][0x160] ;  /* 0x00005800150c7625 */ /* 0x000fe200078e0202 */
[----:B------:R-:W-:-:S03]  /*0670*/  PRMT R20, R11, 0x7610, R20 ;  /* 0x000076100b147816 */ /* 0x000fc60000000014 */
[----:B------:R-:W-:Y:S02]  /*0680*/  IMAD.WIDE R10, R19, R2, c[0x0][0x160] ;  /* 0x00005800130a7625 */ /* 0x000fe400078e0202 */
[----:B------:R-:W-:Y:S04]  /*0690*/  @!P1 STG.E.U16 [R8.64], R20 ;  /* 0x0000001408009986 */ /* 0x000fe8000c101504 */
[----:B------:R0:W-:Y:S04]  /*06a0*/  @!P1 STG.E.U16 [R16.64], R22 ;  /* 0x0000001610009986 */ /* 0x0001e8000c101504 */
[----:B------:R-:W0:Y:S04]  /*06b0*/  LDG.E.U16 R19, [R10.64] ;  /* 0x000000040a137981 */ /* 0x000e28000c1e1500 */
[----:B------:R-:W2:Y:S01]  /*06c0*/  LDG.E.U16 R18, [R12.64] ;  /* 0x000000040c127981 */ /* 0x000ea2000c1e1500 */
[----:B------:R-:W-:-:S02]  /*06d0*/  IADD3 R3, R3, 0x4, RZ ;  /* 0x0000000403037810 */ /* 0x000fc40007ffe0ff */
[----:B------:R-:W-:Y:S02]  /*06e0*/  IADD3 R7, R7, 0x200, RZ ;  /* 0x0000020007077810 */ /* 0x000fe40007ffe0ff */
[----:B------:R-:W-:Y:S01]  /*06f0*/  ISETP.GE.AND P2, PT, R3, R14, PT ;  /* 0x0000000e0300720c */ /* 0x000fe20003f46270 */
[----:B0-----:R-:W-:Y:S01]  /*0700*/  HFMA2.BF16_V2 R17, R19.H0_H0, R6.H0_H0, -RZ.H0_H0 ;  /* 0x2000000613117231 */ /* 0x001fe200003408ff */
[----:B--2---:R-:W-:-:S05]  /*0710*/  PRMT R8, R19, 0x5410, R18 ;  /* 0x0000541013087816 */ /* 0x004fca0000000012 */
[----:B------:R-:W-:Y:S02]  /*0720*/  HFMA2.BF16_V2 R9, R8, R15, -RZ.H0_H0 ;  /* 0x0000000f08097231 */ /* 0x000fe400003400ff */
[----:B------:R-:W-:Y:S02]  /*0730*/  HFMA2.BF16_V2 R15, R18.H0_H0, R5.H0_H0, -RZ.H0_H0 ;  /* 0x20000005120f7231 */ /* 0x000fe400003408ff */
[----:B------:R-:W-:Y:S02]  /*0740*/  HFMA2.BF16_V2 R9, R9.H1_H1, -1, -1, R9.H0_H0 ;  /* 0xbf80bf8009097831 */ /* 0x000fe40000240c09 */
[----:B------:R-:W-:-:S03]  /*0750*/  HFMA2.BF16_V2 R15, R15.H0_H0, 1, 1, R17.H0_H0 ;  /* 0x3f803f800f0f7831 */ /* 0x000fc60000240811 */
[----:B------:R0:W-:Y:S04]  /*0760*/  @!P1 STG.E.U16 [R10.64], R9 ;  /* 0x000000090a009986 */ /* 0x0001e8000c101504 */
[----:B------:R0:W-:Y:S01]  /*0770*/  @!P1 STG.E.U16 [R12.64], R15 ;  /* 0x0000000f0c009986 */ /* 0x0001e2000c101504 */
[----:B------:R-:W-:Y:S05]  /*0780*/  @!P2 BRA `(.L_x_1) ;  /* 0xfffffbe00000a947 */ /* 0x000fea000383ffff */
.L_x_0:
[----:B0-----:R-:W-:-:S05]  /*0790*/  IMAD.IADD R8, R0, 0x1, -R3 ;  /* 0x0000000100087824 */ /* 0x001fca00078e0a03 */
[----:B------:R-:W-:-:S13]  /*07a0*/  ISETP.GT.AND P1, PT, R8, 0x1, PT ;  /* 0x000000010800780c */ /* 0x000fda0003f24270 */
[----:B------:R-:W-:Y:S05]  /*07b0*/  @!P1 BRA `(.L_x_2) ;  /* 0x0000024000009947 */ /* 0x000fea0003800000 */
[C---:B------:R-:W-:Y:S01]  /*07c0*/  IADD3 R11, R7.reuse, 0x40, RZ ;  /* 0x00000040070b7810 */ /* 0x040fe20007ffe0ff */
[----:B------:R-:W-:-:S04]  /*07d0*/  IMAD.WIDE R8, R7, R2, c[0x0][0x160] ;  /* 0x0000580007087625 */ /* 0x000fc800078e0202 */
[----:B------:R-:W-:Y:S01]  /*07e0*/  IMAD.WIDE R10, R11, R2, c[0x0][0x160] ;  /* 0x000058000b0a7625 */ /* 0x000fe200078e0202 */
[----:B------:R-:W2:Y:S04]  /*07f0*/  LDG.E.U16 R13, [R8.64] ;  /* 0x00000004080d7981 */ /* 0x000ea8000c1e1500 */
[----:B------:R-:W3:Y:S01]  /*0800*/  LDG.E.U16 R12, [R10.64] ;  /* 0x000000040a0c7981 */ /* 0x000ee2000c1e1500 */
[----:B-----5:R-:W-:Y:S02]  /*0810*/  PRMT R18, R5, 0x5410, R6 ;  /* 0x0000541005127816 */ /* 0x020fe40000000006 */
[----:B------:R-:W-:Y:S02]  /*0820*/  ISETP.NE.AND P0, PT, R4, RZ, PT ;  /* 0x000000ff0400720c */ /* 0x000fe40003f05270 */
[----:B------:R-:W-:Y:S01]  /*0830*/  IADD3 R17, R7, 0x80, RZ ;  /* 0x0000008007117810 */ /* 0x000fe20007ffe0ff */
[----:B--2---:R-:W-:Y:S01]  /*0840*/  HFMA2.BF16_V2 R14, R13.H0_H0, R6.H0_H0, -RZ.H0_H0 ;  /* 0x200000060d0e7231 */ /* 0x004fe200003408ff */
[----:B---3--:R-:W-:Y:S01]  /*0850*/  PRMT R15, R13, 0x5410, R12 ;  /* 0x000054100d0f7816 */ /* 0x008fe2000000000c */
[----:B------:R-:W-:-:S04]  /*0860*/  HFMA2.BF16_V2 R13, R12.H0_H0, R5.H0_H0, -RZ.H0_H0 ;  /* 0x200000050c0d7231 */ /* 0x000fc800003408ff */
[----:B------:R-:W-:Y:S01]  /*0870*/  HFMA2.BF16_V2 R12, R15, R18, -RZ.H0_H0 ;  /* 0x000000120f0c7231 */ /* 0x000fe200003400ff */
[----:B------:R-:W-:Y:S01]  /*0880*/  IADD3 R15, R7, 0xc0, RZ ;  /* 0x000000c0070f7810 */ /* 0x000fe20007ffe0ff */
[----:B------:R-:W-:Y:S02]  /*0890*/  HFMA2.BF16_V2 R13, R13.H0_H0, 1, 1, R14.H0_H0 ;  /* 0x3f803f800d0d7831 */ /* 0x000fe4000024080e */
[----:B------:R-:W-:Y:S02]  /*08a0*/  HFMA2.BF16_V2 R12, R12.H1_H1, -1, -1, R12.H0_H0 ;  /* 0xbf80bf800c0c7831 */ /* 0x000fe40000240c0c */
[-C--:B------:R-:W-:Y:S01]  /*08b0*/  IMAD.WIDE R14, R15, R2.reuse, c[0x0][0x160] ;  /* 0x000058000f0e7625 */ /* 0x080fe200078e0202 */
[----:B------:R-:W-:Y:S02]  /*08c0*/  PRMT R20, R13, 0x7610, R20 ;  /* 0x000076100d147816 */ /* 0x000fe40000000014 */
[----:B------:R-:W-:Y:S01]  /*08d0*/  PRMT R19, R12, 0x7610, R19 ;  /* 0x000076100c137816 */ /* 0x000fe20000000013 */
[----:B------:R-:W-:-:S04]  /*08e0*/  IMAD.WIDE R12, R17, R2, c[0x0][0x160] ;  /* 0x00005800110c7625 */ /* 0x000fc800078e0202 */
[----:B------:R-:W-:Y:S04]  /*08f0*/  @!P0 STG.E.U16 [R8.64], R19 ;  /* 0x0000001308008986 */ /* 0x000fe8000c101504 */
[----:B------:R0:W-:Y:S04]  /*0900*/  @!P0 STG.E.U16 [R10.64], R20 ;  /* 0x000000140a008986 */ /* 0x0001e8000c101504 */
[----:B------:R-:W0:Y:S04]  /*0910*/  LDG.E.U16 R7, [R12.64] ;  /* 0x000000040c077981 */ /* 0x000e28000c1e1500 */
[----:B------:R-:W2:Y:S01]  /*0920*/  LDG.E.U16 R16, [R14.64] ;  /* 0x000000040e107981 */ /* 0x000ea2000c1e1500 */
[----:B------:R-:W-:-:S04]  /*0930*/  IADD3 R3, R3, 0x1, RZ ;  /* 0x0000000103037810 */ /* 0x000fc80007ffe0ff */
[----:B------:R-:W-:Y:S01]  /*0940*/  IADD3 R3, R3, 0x1, RZ ;  /* 0x0000000103037810 */ /* 0x000fe20007ffe0ff */
[----:B0-----:R-:W-:Y:S01]  /*0950*/  HFMA2.BF16_V2 R11, R7.H0_H0, R6.H0_H0, -RZ.H0_H0 ;  /* 0x20000006070b7231 */ /* 0x001fe200003408ff */
[----:B--2---:R-:W-:Y:S01]  /*0960*/  PRMT R7, R7, 0x5410, R16 ;  /* 0x0000541007077816 */ /* 0x004fe20000000010 */
[----:B------:R-:W-:-:S04]  /*0970*/  HFMA2.BF16_V2 R9, R16.H0_H0, R5.H0_H0, -RZ.H0_H0 ;  /* 0x2000000510097231 */ /* 0x000fc800003408ff */
[----:B------:R-:W-:Y:S02]  /*0980*/  HFMA2.BF16_V2 R7, R7, R18, -RZ.H0_H0 ;  /* 0x0000001207077231 */ /* 0x000fe400003400ff */
[----:B------:R-:W-:Y:S02]  /*0990*/  HFMA2.BF16_V2 R9, R9.H0_H0, 1, 1, R11.H0_H0 ;  /* 0x3f803f8009097831 */ /* 0x000fe4000024080b */
[----:B------:R-:W-:-:S05]  /*09a0*/  HFMA2.BF16_V2 R7, R7.H1_H1, -1, -1, R7.H0_H0 ;  /* 0xbf80bf8007077831 */ /* 0x000fca0000240c07 */
[----:B------:R-:W-:Y:S02]  /*09b0*/  PRMT R11, R7, 0x7610, R11 ;  /* 0x00007610070b7816 */ /* 0x000fe4000000000b */
[----:B------:R-:W-:-:S03]  /*09c0*/  IADD3 R7, R17, 0x80, RZ ;  /* 0x0000008011077810 */ /* 0x000fc60007ffe0ff */
[----:B------:R0:W-:Y:S04]  /*09d0*/  @!P0 STG.E.U16 [R12.64], R11 ;  /* 0x0000000b0c008986 */ /* 0x0001e8000c101504 */
[----:B------:R0:W-:Y:S01]  /*09e0*/  @!P0 STG.E.U16 [R14.64], R9 ;  /* 0x000000090e008986 */ /* 0x0001e2000c101504 */
[----:B------:R-:W-:-:S04]  /*09f0*/  PLOP3.LUT P0, PT, PT, PT, PT, 0x8, 0x0 ;  /* 0x000000000000781c */ /* 0x000fc80003f0e170 */
.L_x_2:
[----:B------:R-:W-:-:S13]  /*0a00*/  ISETP.LT.OR P0, PT, R3, R0, P0 ;  /* 0x000000000300720c */ /* 0x000fda0000701670 */
[----:B------:R-:W-:Y:S05]  /*0a10*/  @!P0 EXIT ;  /* 0x000000000000894d */ /* 0x000fea0003800000 */
[C---:B------:R-:W-:Y:S01]  /*0a20*/  IADD3 R3, R7.reuse, 0x40, RZ ;  /* 0x0000004007037810 */ /* 0x040fe20007ffe0ff */
[----:B0-----:R-:W-:-:S04]  /*0a30*/  IMAD.WIDE R8, R7, R2, c[0x0][0x160] ;  /* 0x0000580007087625 */ /* 0x001fc800078e0202 */
[----:B------:R-:W-:Y:S01]  /*0a40*/  IMAD.WIDE R2, R3, R2, c[0x0][0x160] ;  /* 0x0000580003027625 */ /* 0x000fe200078e0202 */
[----:B------:R-:W2:Y:S04]  /*0a50*/  LDG.E.U16 R7, [R8.64] ;  /* 0x0000000408077981 */ /* 0x000ea8000c1e1500 */
[----:B------:R-:W3:Y:S01]  /*0a60*/  LDG.E.U16 R10, [R2.64] ;  /* 0x00000004020a7981 */ /* 0x000ee2000c1e1500 */
[----:B-----5:R-:W-:Y:S02]  /*0a70*/  PRMT R5, R5, 0x5410, R6 ;  /* 0x0000541005057816 */ /* 0x020fe40000000006 */
[----:B------:R-:W-:Y:S01]  /*0a80*/  ISETP.NE.AND P0, PT, R4, RZ, PT ;  /* 0x000000ff0400720c */ /* 0x000fe20003f05270 */
[----:B--2---:R-:W-:Y:S01]  /*0a90*/  HFMA2.BF16_V2 R6, R7.H0_H0, R6.H0_H0, -RZ.H0_H0 ;  /* 0x2000000607067231 */ /* 0x004fe200003408ff */
[----:B---3--:R-:W-:-:S05]  /*0aa0*/  PRMT R0, R7, 0x5410, R10 ;  /* 0x0000541007007816 */ /* 0x008fca000000000a */
[-C--:B------:R-:W-:Y:S02]  /*0ab0*/  HFMA2.BF16_V2 R0, R0, R5.reuse, -RZ.H0_H0 ;  /* 0x0000000500007231 */ /* 0x080fe400003400ff */
[----:B------:R-:W-:Y:S02]  /*0ac0*/  HFMA2.BF16_V2 R5, R10.H0_H0, R5.H0_H0, -RZ.H0_H0 ;  /* 0x200000050a057231 */ /* 0x000fe400003408ff */
[----:B------:R-:W-:Y:S02]  /*0ad0*/  HFMA2.BF16_V2 R0, R0.H1_H1, -1, -1, R0.H0_H0 ;  /* 0xbf80bf8000007831 */ /* 0x000fe40000240c00 */
[----:B------:R-:W-:-:S03]  /*0ae0*/  HFMA2.BF16_V2 R5, R5.H0_H0, 1, 1, R6.H0_H0 ;  /* 0x3f803f8005057831 */ /* 0x000fc60000240806 */
[----:B------:R0:W-:Y:S01]  /*0af0*/  @!P0 STG.E.U16 [R8.64], R0 ;  /* 0x0000000008008986 */ /* 0x0001e2000c101504 */
[----:B------:R-:W-:Y:S05]  /*0b00*/  @P0 EXIT ;  /* 0x000000000000094d */ /* 0x000fea0003800000 */
[----:B------:R-:W-:Y:S01]  /*0b10*/  STG.E.U16 [R2.64], R5 ;  /* 0x0000000502007986 */ /* 0x000fe2000c101504 */
[----:B------:R-:W-:Y:S05]  /*0b20*/  EXIT ;  /* 0x000000000000794d */ /* 0x000fea0003800000 */
.L_x_3:
[----:B------:R-:W-:-:S00]  /*0b30*/  BRA `(.L_x_3) ;  /* 0xfffffff000007947 */ /* 0x000fc0000383ffff */
[----:B------:R-:W-:-:S00]  /*0b40*/  NOP ;  /* 0x0000000000007918 */ /* 0x000fc00000000000 */
        /* <DEDUP_REMOVED lines=11> */
.L_x_4:
